//
// Generated by NVIDIA NVVM Compiler
//
// Compiler Build ID: CL-36424714
// Cuda compilation tools, release 13.0, V13.0.88
// Based on NVVM 20.0.0
//

.version 9.0
.target sm_100
.address_size 64

	// .globl	_Z5primePi
// _ZZ5primePiE9tmp_count has been demoted

.visible .entry _Z5primePi(
	.param .u64 .ptr .align 1 _Z5primePi_param_0
)
{
	.reg .pred 	%p<40>;
	.reg .b32 	%r<121>;
	.reg .b64 	%rd<5>;
	// demoted variable
	.shared .align 4 .b8 _ZZ5primePiE9tmp_count[1024];
	ld.param.u64 	%rd1, [_Z5primePi_param_0];
	mov.u32 	%r1, %ctaid.x;
	mov.u32 	%r11, %ntid.x;
	mov.u32 	%r2, %tid.x;
	mad.lo.s32 	%r3, %r1, %r11, %r2;
	shl.b32 	%r12, %r2, 2;
	mov.u32 	%r13, _ZZ5primePiE9tmp_count;
	add.s32 	%r4, %r13, %r12;
	mov.b32 	%r14, 0;
	st.shared.u32 	[%r4], %r14;
	add.s32 	%r15, %r3, -3;
	setp.gt.u32 	%p1, %r15, 996;
	@%p1 bra 	$L__BB0_5;
	mov.b32 	%r118, 2;
	bra.uni 	$L__BB0_3;
$L__BB0_2:
	add.s32 	%r118, %r118, 1;
	setp.eq.s32 	%p3, %r118, %r3;
	@%p3 bra 	$L__BB0_4;
$L__BB0_3:
	rem.u32 	%r17, %r3, %r118;
	setp.eq.s32 	%p2, %r17, 0;
	@%p2 bra 	$L__BB0_5;
	bra.uni 	$L__BB0_2;
$L__BB0_4:
	mov.b32 	%r18, 1;
	st.shared.u32 	[%r4], %r18;
$L__BB0_5:
	bar.sync 	0;
	setp.gt.s32 	%p4, %r3, 999;
	setp.ne.s32 	%p5, %r2, 0;
	or.pred  	%p6, %p5, %p4;
	@%p6 bra 	$L__BB0_9;
	mov.b32 	%r120, 0;
	mov.b32 	%r119, 64;
$L__BB0_7:
	add.s32 	%r22, %r13, %r119;
	ld.shared.u32 	%r23, [%r22+-64];
	setp.eq.s32 	%p7, %r23, 1;
	selp.u32 	%r24, 1, 0, %p7;
	add.s32 	%r25, %r120, %r24;
	ld.shared.u32 	%r26, [%r22+-60];
	setp.eq.s32 	%p8, %r26, 1;
	selp.u32 	%r27, 1, 0, %p8;
	add.s32 	%r28, %r25, %r27;
	ld.shared.u32 	%r29, [%r22+-56];
	setp.eq.s32 	%p9, %r29, 1;
	selp.u32 	%r30, 1, 0, %p9;
	add.s32 	%r31, %r28, %r30;
	ld.shared.u32 	%r32, [%r22+-52];
	setp.eq.s32 	%p10, %r32, 1;
	selp.u32 	%r33, 1, 0, %p10;
	add.s32 	%r34, %r31, %r33;
	ld.shared.u32 	%r35, [%r22+-48];
	setp.eq.s32 	%p11, %r35, 1;
	selp.u32 	%r36, 1, 0, %p11;
	add.s32 	%r37, %r34, %r36;
	ld.shared.u32 	%r38, [%r22+-44];
	setp.eq.s32 	%p12, %r38, 1;
	selp.u32 	%r39, 1, 0, %p12;
	add.s32 	%r40, %r37, %r39;
	ld.shared.u32 	%r41, [%r22+-40];
	setp.eq.s32 	%p13, %r41, 1;
	selp.u32 	%r42, 1, 0, %p13;
	add.s32 	%r43, %r40, %r42;
	ld.shared.u32 	%r44, [%r22+-36];
	setp.eq.s32 	%p14, %r44, 1;
	selp.u32 	%r45, 1, 0, %p14;
	add.s32 	%r46, %r43, %r45;
	ld.shared.u32 	%r47, [%r22+-32];
	setp.eq.s32 	%p15, %r47, 1;
	selp.u32 	%r48, 1, 0, %p15;
	add.s32 	%r49, %r46, %r48;
	ld.shared.u32 	%r50, [%r22+-28];
	setp.eq.s32 	%p16, %r50, 1;
	selp.u32 	%r51, 1, 0, %p16;
	add.s32 	%r52, %r49, %r51;
	ld.shared.u32 	%r53, [%r22+-24];
	setp.eq.s32 	%p17, %r53, 1;
	selp.u32 	%r54, 1, 0, %p17;
	add.s32 	%r55, %r52, %r54;
	ld.shared.u32 	%r56, [%r22+-20];
	setp.eq.s32 	%p18, %r56, 1;
	selp.u32 	%r57, 1, 0, %p18;
	add.s32 	%r58, %r55, %r57;
	ld.shared.u32 	%r59, [%r22+-16];
	setp.eq.s32 	%p19, %r59, 1;
	selp.u32 	%r60, 1, 0, %p19;
	add.s32 	%r61, %r58, %r60;
	ld.shared.u32 	%r62, [%r22+-12];
	setp.eq.s32 	%p20, %r62, 1;
	selp.u32 	%r63, 1, 0, %p20;
	add.s32 	%r64, %r61, %r63;
	ld.shared.u32 	%r65, [%r22+-8];
	setp.eq.s32 	%p21, %r65, 1;
	selp.u32 	%r66, 1, 0, %p21;
	add.s32 	%r67, %r64, %r66;
	ld.shared.u32 	%r68, [%r22+-4];
	setp.eq.s32 	%p22, %r68, 1;
	selp.u32 	%r69, 1, 0, %p22;
	add.s32 	%r70, %r67, %r69;
	ld.shared.u32 	%r71, [%r22];
	setp.eq.s32 	%p23, %r71, 1;
	selp.u32 	%r72, 1, 0, %p23;
	add.s32 	%r73, %r70, %r72;
	ld.shared.u32 	%r74, [%r22+4];
	setp.eq.s32 	%p24, %r74, 1;
	selp.u32 	%r75, 1, 0, %p24;
	add.s32 	%r76, %r73, %r75;
	ld.shared.u32 	%r77, [%r22+8];
	setp.eq.s32 	%p25, %r77, 1;
	selp.u32 	%r78, 1, 0, %p25;
	add.s32 	%r79, %r76, %r78;
	ld.shared.u32 	%r80, [%r22+12];
	setp.eq.s32 	%p26, %r80, 1;
	selp.u32 	%r81, 1, 0, %p26;
	add.s32 	%r82, %r79, %r81;
	ld.shared.u32 	%r83, [%r22+16];
	setp.eq.s32 	%p27, %r83, 1;
	selp.u32 	%r84, 1, 0, %p27;
	add.s32 	%r85, %r82, %r84;
	ld.shared.u32 	%r86, [%r22+20];
	setp.eq.s32 	%p28, %r86, 1;
	selp.u32 	%r87, 1, 0, %p28;
	add.s32 	%r88, %r85, %r87;
	ld.shared.u32 	%r89, [%r22+24];
	setp.eq.s32 	%p29, %r89, 1;
	selp.u32 	%r90, 1, 0, %p29;
	add.s32 	%r91, %r88, %r90;
	ld.shared.u32 	%r92, [%r22+28];
	setp.eq.s32 	%p30, %r92, 1;
	selp.u32 	%r93, 1, 0, %p30;
	add.s32 	%r94, %r91, %r93;
	ld.shared.u32 	%r95, [%r22+32];
	setp.eq.s32 	%p31, %r95, 1;
	selp.u32 	%r96, 1, 0, %p31;
	add.s32 	%r97, %r94, %r96;
	ld.shared.u32 	%r98, [%r22+36];
	setp.eq.s32 	%p32, %r98, 1;
	selp.u32 	%r99, 1, 0, %p32;
	add.s32 	%r100, %r97, %r99;
	ld.shared.u32 	%r101, [%r22+40];
	setp.eq.s32 	%p33, %r101, 1;
	selp.u32 	%r102, 1, 0, %p33;
	add.s32 	%r103, %r100, %r102;
	ld.shared.u32 	%r104, [%r22+44];
	setp.eq.s32 	%p34, %r104, 1;
	selp.u32 	%r105, 1, 0, %p34;
	add.s32 	%r106, %r103, %r105;
	ld.shared.u32 	%r107, [%r22+48];
	setp.eq.s32 	%p35, %r107, 1;
	selp.u32 	%r108, 1, 0, %p35;
	add.s32 	%r109, %r106, %r108;
	ld.shared.u32 	%r110, [%r22+52];
	setp.eq.s32 	%p36, %r110, 1;
	selp.u32 	%r111, 1, 0, %p36;
	add.s32 	%r112, %r109, %r111;
	ld.shared.u32 	%r113, [%r22+56];
	setp.eq.s32 	%p37, %r113, 1;
	selp.u32 	%r114, 1, 0, %p37;
	add.s32 	%r115, %r112, %r114;
	ld.shared.u32 	%r116, [%r22+60];
	setp.eq.s32 	%p38, %r116, 1;
	selp.u32 	%r117, 1, 0, %p38;
	add.s32 	%r120, %r115, %r117;
	add.s32 	%r119, %r119, 128;
	setp.ne.s32 	%p39, %r119, 1088;
	@%p39 bra 	$L__BB0_7;
	cvta.to.global.u64 	%rd2, %rd1;
	mul.wide.u32 	%rd3, %r1, 4;
	add.s64 	%rd4, %rd2, %rd3;
	st.global.u32 	[%rd4], %r120;
$L__BB0_9:
	ret;

}


// ===== COMPILED SASS (sm_100) =====

	.target	sm_100

	.elftype	@"ET_EXEC"


//--------------------- .note.nv.tkinfo           --------------------------
	.section	.note.nv.tkinfo,"",@"SHT_NOTE"
	.sectionflags	@"SHF_NOTE_NV_TKINFO"
	.tkinfo
        /*0018*/ 	.word	0x00000002
        /*0030*/ 	.string	""
        /*0030*/ 	.string	"ptxas"
        /*0030*/ 	.string	"Cuda compilation tools, release 13.0, V13.0.88"
        /*0030*/ 	.string	"Build cuda_13.0.r13.0/compiler.36424714_0"
        /*0030*/ 	.string	"-arch sm_100 -m 64 "



//--------------------- .note.nv.cuinfo           --------------------------
	.section	.note.nv.cuinfo,"",@"SHT_NOTE"
	.sectionflags	@"SHF_NOTE_NV_CUINFO"
        /*0018*/ 	.short	0x0002
        /*001a*/ 	.short	0x0064
        /*001c*/ 	.short	0x0082
	.zero		2


//--------------------- .nv.info                  --------------------------
	.section	.nv.info,"",@"SHT_CUDA_INFO"
	.align	4


	//----- nvinfo : EIATTR_REGCOUNT
	.align		4
        /*0000*/ 	.byte	0x04, 0x2f
        /*0002*/ 	.short	(.L_1 - .L_0)
	.align		4
.L_0:
        /*0004*/ 	.word	index@(_Z5primePi)
        /*0008*/ 	.word	0x00000012


	//----- nvinfo : EIATTR_FRAME_SIZE
	.align		4
.L_1:
        /*000c*/ 	.byte	0x04, 0x11
        /*000e*/ 	.short	(.L_3 - .L_2)
	.align		4
.L_2:
        /*0010*/ 	.word	index@(_Z5primePi)
        /*0014*/ 	.word	0x00000000


	//----- nvinfo : EIATTR_MIN_STACK_SIZE
	.align		4
.L_3:
        /*0018*/ 	.byte	0x04, 0x12
        /*001a*/ 	.short	(.L_5 - .L_4)
	.align		4
.L_4:
        /*001c*/ 	.word	index@(_Z5primePi)
        /*0020*/ 	.word	0x00000000
.L_5:


//--------------------- .nv.compat                --------------------------
	.section	.nv.compat,"",@"SHT_CUDA_COMPAT_INFO"
	.align	4
        /*0000*/ 	.byte	0x02, 0x09, 0x00, 0x00, 0x02, 0x02, 0x01, 0x00, 0x02, 0x05, 0x05, 0x00, 0x03, 0x07, 0x01, 0x01
        /*0010*/ 	.byte	0x02, 0x03, 0x00, 0x00, 0x02, 0x06, 0x01, 0x00, 0x04, 0x0b, 0x08, 0x00, 0x09, 0x00, 0x00, 0x00
        /*0020*/ 	.byte	0x00, 0x00, 0x00, 0x00


//--------------------- .nv.info._Z5primePi       --------------------------
	.section	.nv.info._Z5primePi,"",@"SHT_CUDA_INFO"
	.sectionflags	@""
	.align	4


	//----- nvinfo : EIATTR_CUDA_API_VERSION
	.align		4
        /*0000*/ 	.byte	0x04, 0x37
        /*0002*/ 	.short	(.L_7 - .L_6)
.L_6:
        /*0004*/ 	.word	0x00000082


	//----- nvinfo : EIATTR_KPARAM_INFO
	.align		4
.L_7:
        /*0008*/ 	.byte	0x04, 0x17
        /*000a*/ 	.short	(.L_9 - .L_8)
.L_8:
        /*000c*/ 	.word	0x00000000
        /*0010*/ 	.short	0x0000
        /*0012*/ 	.short	0x0000
        /*0014*/ 	.byte	0x00, 0xf5, 0x21, 0x00


	//----- nvinfo : EIATTR_SPARSE_MMA_MASK
	.align		4
.L_9:
        /*0018*/ 	.byte	0x03, 0x50
        /*001a*/ 	.short	0x0000


	//----- nvinfo : EIATTR_MAXREG_COUNT
	.align		4
        /*001c*/ 	.byte	0x03, 0x1b
        /*001e*/ 	.short	0x00ff


	//----- nvinfo : EIATTR_NUM_BARRIERS
	.align		4
        /*0020*/ 	.byte	0x02, 0x4c
        /*0022*/ 	.byte	0x01
	.zero		1


	//----- nvinfo : EIATTR_MERCURY_ISA_VERSION
	.align		4
        /*0024*/ 	.byte	0x03, 0x5f
        /*0026*/ 	.short	0x0101


	//----- nvinfo : EIATTR_VRC_CTA_INIT_COUNT
	.align		4
        /*0028*/ 	.byte	0x02, 0x4a
	.zero		1
	.zero		1


	//----- nvinfo : EIATTR_EXIT_INSTR_OFFSETS
	.align		4
        /*002c*/ 	.byte	0x04, 0x1c
        /*002e*/ 	.short	(.L_11 - .L_10)


	//   ....[0]....
.L_10:
        /*0030*/ 	.word	0x000002f0


	//   ....[1]....
        /*0034*/ 	.word	0x00000a20


	//----- nvinfo : EIATTR_CRS_STACK_SIZE
	.align		4
.L_11:
        /*0038*/ 	.byte	0x04, 0x1e
        /*003a*/ 	.short	(.L_13 - .L_12)
.L_12:
        /*003c*/ 	.word	0x00000000


	//----- nvinfo : EIATTR_CBANK_PARAM_SIZE
	.align		4
.L_13:
        /*0040*/ 	.byte	0x03, 0x19
        /*0042*/ 	.short	0x0008


	//----- nvinfo : EIATTR_PARAM_CBANK
	.align		4
        /*0044*/ 	.byte	0x04, 0x0a
        /*0046*/ 	.short	(.L_15 - .L_14)
	.align		4
.L_14:
        /*0048*/ 	.word	index@(.nv.constant0._Z5primePi)
        /*004c*/ 	.short	0x0380
        /*004e*/ 	.short	0x0008


	//----- nvinfo : EIATTR_SW_WAR
	.align		4
.L_15:
        /*0050*/ 	.byte	0x04, 0x36
        /*0052*/ 	.short	(.L_17 - .L_16)
.L_16:
        /*0054*/ 	.word	0x00000008
.L_17:


//--------------------- .nv.callgraph             --------------------------
	.section	.nv.callgraph,"",@"SHT_CUDA_CALLGRAPH"
	.align	4
	.sectionentsize	8
	.align		4
        /*0000*/ 	.word	0x00000000
	.align		4
        /*0004*/ 	.word	0xffffffff
	.align		4
        /*0008*/ 	.word	0x00000000
	.align		4
        /*000c*/ 	.word	0xfffffffe
	.align		4
        /*0010*/ 	.word	0x00000000
	.align		4
        /*0014*/ 	.word	0xfffffffd
	.align		4
        /*0018*/ 	.word	0x00000000
	.align		4
        /*001c*/ 	.word	0xfffffffc


//--------------------- .text._Z5primePi          --------------------------
	.section	.text._Z5primePi,"ax",@progbits
	.align	128
        .global         _Z5primePi
        .type           _Z5primePi,@function
        .size           _Z5primePi,(.L_x_6 - _Z5primePi)
        .other          _Z5primePi,@"STO_CUDA_ENTRY STV_DEFAULT"
_Z5primePi:
.text._Z5primePi:
[----:B------:R-:W-:Y:S01]  /*0000*/  LDC R1, c[0x0][0x37c] ;  /* 0x0000df00ff017b82 */ /* 0x000fe20000000800 */
[----:B------:R-:W0:Y:S07]  /*0010*/  S2R R9, SR_TID.X ;  /* 0x0000000000097919 */ /* 0x000e2e0000002100 */
[----:B------:R-:W1:Y:S01]  /*0020*/  S2UR UR5, SR_CgaCtaId ;  /* 0x00000000000579c3 */ /* 0x000e620000008800 */
[----:B------:R-:W2:Y:S01]  /*0030*/  LDCU UR6, c[0x0][0x360] ;  /* 0x00006c00ff0677ac */ /* 0x000ea20008000800 */
[----:B------:R-:W-:Y:S01]  /*0040*/  BSSY.RECONVERGENT B0, `(.L_x_0) ;  /* 0x0000026000007945 */ /* 0x000fe20003800200 */
[----:B------:R-:W2:Y:S01]  /*0050*/  S2R R0, SR_CTAID.X ;  /* 0x0000000000007919 */ /* 0x000ea20000002500 */
[----:B------:R-:W-:-:S02]  /*0060*/  UMOV UR4, 0x400 ;  /* 0x0000040000047882 */ /* 0x000fc40000000000 */
[----:B-1----:R-:W-:-:S06]  /*0070*/  ULEA UR4, UR5, UR4, 0x18 ;  /* 0x0000000405047291 */ /* 0x002fcc000f8ec0ff */
[----:B0-----:R-:W-:Y:S01]  /*0080*/  LEA R5, R9, UR4, 0x2 ;  /* 0x0000000409057c11 */ /* 0x001fe2000f8e10ff */
[----:B--2---:R-:W-:-:S04]  /*0090*/  IMAD R4, R0, UR6, R9 ;  /* 0x0000000600047c24 */ /* 0x004fc8000f8e0209 */
[----:B------:R0:W-:Y:S01]  /*00a0*/  STS [R5], RZ ;  /* 0x000000ff05007388 */ /* 0x0001e20000000800 */
[----:B------:R-:W-:-:S05]  /*00b0*/  VIADD R2, R4, 0xfffffffd ;  /* 0xfffffffd04027836 */ /* 0x000fca0000000000 */
[----:B------:R-:W-:-:S13]  /*00c0*/  ISETP.GT.U32.AND P0, PT, R2, 0x3e4, PT ;  /* 0x000003e40200780c */ /* 0x000fda0003f04070 */
[----:B0-----:R-:W-:Y:S05]  /*00d0*/  @P0 BRA `(.L_x_1) ;  /* 0x0000000000700947 */ /* 0x001fea0003800000 */
[----:B------:R-:W-:Y:S01]  /*00e0*/  BSSY.RELIABLE B1, `(.L_x_2) ;  /* 0x0000019000017945 */ /* 0x000fe20003800100 */
[----:B------:R-:W-:-:S07]  /*00f0*/  IMAD.MOV.U32 R7, RZ, RZ, 0x2 ;  /* 0x00000002ff077424 */ /* 0x000fce00078e00ff */
.L_x_3:
[----:B------:R-:W0:Y:S01]  /*0100*/  I2F.U32.RP R6, R7 ;  /* 0x0000000700067306 */ /* 0x000e220000209000 */
[----:B------:R-:W-:-:S07]  /*0110*/  ISETP.NE.U32.AND P1, PT, R7, RZ, PT ;  /* 0x000000ff0700720c */ /* 0x000fce0003f25070 */
[----:B0-----:R-:W0:Y:S02]  /*0120*/  MUFU.RCP R6, R6 ;  /* 0x0000000600067308 */ /* 0x001e240000001000 */
[----:B0-----:R-:W-:-:S06]  /*0130*/  VIADD R2, R6, 0xffffffe ;  /* 0x0ffffffe06027836 */ /* 0x001fcc0000000000 */
[----:B------:R0:W1:Y:S02]  /*0140*/  F2I.FTZ.U32.TRUNC.NTZ R3, R2 ;  /* 0x0000000200037305 */ /* 0x000064000021f000 */
[----:B0-----:R-:W-:Y:S01]  /*0150*/  IMAD.MOV.U32 R2, RZ, RZ, RZ ;  /* 0x000000ffff027224 */ /* 0x001fe200078e00ff */
[----:B-1----:R-:W-:-:S05]  /*0160*/  IADD3 R8, PT, PT, RZ, -R3, RZ ;  /* 0x80000003ff087210 */ /* 0x002fca0007ffe0ff */
[----:B------:R-:W-:-:S04]  /*0170*/  IMAD R11, R8, R7, RZ ;  /* 0x00000007080b7224 */ /* 0x000fc800078e02ff */
[----:B------:R-:W-:-:S06]  /*0180*/  IMAD.HI.U32 R3, R3, R11, R2 ;  /* 0x0000000b03037227 */ /* 0x000fcc00078e0002 */
[----:B------:R-:W-:-:S04]  /*0190*/  IMAD.HI.U32 R3, R3, R4, RZ ;  /* 0x0000000403037227 */ /* 0x000fc800078e00ff */
[----:B------:R-:W-:-:S04]  /*01a0*/  IMAD.MOV R3, RZ, RZ, -R3 ;  /* 0x000000ffff037224 */ /* 0x000fc800078e0a03 */
[----:B------:R-:W-:-:S05]  /*01b0*/  IMAD R8, R7, R3, R4 ;  /* 0x0000000307087224 */ /* 0x000fca00078e0204 */
[----:B------:R-:W-:-:S13]  /*01c0*/  ISETP.GE.U32.AND P0, PT, R8, R7, PT ;  /* 0x000000070800720c */ /* 0x000fda0003f06070 */
[----:B------:R-:W-:-:S05]  /*01d0*/  @P0 IMAD.IADD R8, R8, 0x1, -R7 ;  /* 0x0000000108080824 */ /* 0x000fca00078e0a07 */
[----:B------:R-:W-:-:S13]  /*01e0*/  ISETP.GE.U32.AND P0, PT, R8, R7, PT ;  /* 0x000000070800720c */ /* 0x000fda0003f06070 */
[-C--:B------:R-:W-:Y:S02]  /*01f0*/  @P0 IADD3 R8, PT, PT, R8, -R7.reuse, RZ ;  /* 0x8000000708080210 */ /* 0x080fe40007ffe0ff */
[----:B------:R-:W-:-:S04]  /*0200*/  @!P1 LOP3.LUT R8, RZ, R7, RZ, 0x33, !PT ;  /* 0x00000007ff089212 */ /* 0x000fc800078e33ff */
[----:B------:R-:W-:-:S13]  /*0210*/  ISETP.NE.AND P0, PT, R8, RZ, PT ;  /* 0x000000ff0800720c */ /* 0x000fda0003f05270 */
[----:B------:R-:W-:Y:S05]  /*0220*/  @!P0 BREAK.RELIABLE B1 ;  /* 0x0000000000018942 */ /* 0x000fea0003800100 */
[----:B------:R-:W-:Y:S05]  /*0230*/  @!P0 BRA `(.L_x_1) ;  /* 0x0000000000188947 */ /* 0x000fea0003800000 */
[----:B------:R-:W-:-:S05]  /*0240*/  VIADD R7, R7, 0x1 ;  /* 0x0000000107077836 */ /* 0x000fca0000000000 */
[----:B------:R-:W-:-:S13]  /*0250*/  ISETP.NE.AND P0, PT, R7, R4, PT ;  /* 0x000000040700720c */ /* 0x000fda0003f05270 */
[----:B------:R-:W-:Y:S05]  /*0260*/  @P0 BRA `(.L_x_3) ;  /* 0xfffffffc00a40947 */ /* 0x000fea000383ffff */
[----:B------:R-:W-:Y:S05]  /*0270*/  BSYNC.RELIABLE B1 ;  /* 0x0000000000017941 */ /* 0x000fea0003800100 */
.L_x_2:
[----:B------:R-:W-:-:S05]  /*0280*/  IMAD.MOV.U32 R2, RZ, RZ, 0x1 ;  /* 0x00000001ff027424 */ /* 0x000fca00078e00ff */
[----:B------:R0:W-:Y:S02]  /*0290*/  STS [R5], R2 ;  /* 0x0000000205007388 */ /* 0x0001e40000000800 */
.L_x_1:
[----:B------:R-:W-:Y:S05]  /*02a0*/  BSYNC.RECONVERGENT B0 ;  /* 0x0000000000007941 */ /* 0x000fea0003800200 */
.L_x_0:
[----:B------:R-:W-:Y:S05]  /*02b0*/  WARPSYNC.ALL ;  /* 0x0000000000007948 */ /* 0x000fea0003800000 */
[----:B------:R-:W-:Y:S01]  /*02c0*/  BAR.SYNC.DEFER_BLOCKING 0x0 ;  /* 0x0000000000007b1d */ /* 0x000fe20000010000 */
[----:B------:R-:W-:-:S04]  /*02d0*/  ISETP.GT.AND P0, PT, R4, 0x3e7, PT ;  /* 0x000003e70400780c */ /* 0x000fc80003f04270 */
[----:B------:R-:W-:-:S13]  /*02e0*/  ISETP.NE.OR P0, PT, R9, RZ, P0 ;  /* 0x000000ff0900720c */ /* 0x000fda0000705670 */
[----:B------:R-:W-:Y:S05]  /*02f0*/  @P0 EXIT ;  /* 0x000000000000094d */ /* 0x000fea0003800000 */
[----:B0-----:R-:W-:Y:S02]  /*0300*/  HFMA2 R2, -RZ, RZ, 0, 3.814697265625e-06 ;  /* 0x00000040ff027431 */ /* 0x001fe400000001ff */
[----:B------:R-:W-:Y:S01]  /*0310*/  IMAD.MOV.U32 R9, RZ, RZ, RZ ;  /* 0x000000ffff097224 */ /* 0x000fe200078e00ff */
[----:B------:R-:W0:Y:S01]  /*0320*/  LDCU.64 UR6, c[0x0][0x358] ;  /* 0x00006b00ff0677ac */ /* 0x000e220008000a00 */
[----:B------:R-:W-:-:S05]  /*0330*/  NOP ;  /* 0x0000000000007918 */ /* 0x000fca0000000000 */
.L_x_4:
[----:B------:R-:W1:Y:S01]  /*0340*/  LDS.128 R12, [R2+UR4+-0x40] ;  /* 0xffffc004020c7984 */ /* 0x000e620008000c00 */
[----:B------:R-:W-:-:S03]  /*0350*/  VIADD R3, R9, 0x1 ;  /* 0x0000000109037836 */ /* 0x000fc60000000000 */
[----:B------:R-:W2:Y:S01]  /*0360*/  LDS.128 R4, [R2+UR4+-0x30] ;  /* 0xffffd00402047984 */ /* 0x000ea20008000c00 */
[----:B-1----:R-:W-:Y:S02]  /*0370*/  ISETP.NE.AND P0, PT, R12, 0x1, PT ;  /* 0x000000010c00780c */ /* 0x002fe40003f05270 */
[----:B------:R-:W-:-:S11]  /*0380*/  ISETP.NE.AND P1, PT, R13, 0x1, PT ;  /* 0x000000010d00780c */ /* 0x000fd60003f25270 */
[----:B------:R-:W-:Y:S01]  /*0390*/  @P0 IMAD.MOV R3, RZ, RZ, R9 ;  /* 0x000000ffff030224 */ /* 0x000fe200078e0209 */
[----:B------:R-:W-:Y:S01]  /*03a0*/  ISETP.NE.AND P0, PT, R14, 0x1, PT ;  /* 0x000000010e00780c */ /* 0x000fe20003f05270 */
[----:B------:R-:W1:Y:S02]  /*03b0*/  LDS.128 R8, [R2+UR4+-0x20] ;  /* 0xffffe00402087984 */ /* 0x000e640008000c00 */
[C---:B------:R-:W-:Y:S01]  /*03c0*/  VIADD R12, R3.reuse, 0x1 ;  /* 0x00000001030c7836 */ /* 0x040fe20000000000 */
[----:B------:R-:W-:Y:S02]  /*03d0*/  @P1 IADD3 R12, PT, PT, R3, RZ, RZ ;  /* 0x000000ff030c1210 */ /* 0x000fe40007ffe0ff */
[----:B------:R-:W-:-:S03]  /*03e0*/  ISETP.NE.AND P1, PT, R15, 0x1, PT ;  /* 0x000000010f00780c */ /* 0x000fc60003f25270 */
[----:B------:R-:W-:-:S04]  /*03f0*/  VIADD R3, R12, 0x1 ;  /* 0x000000010c037836 */ /* 0x000fc80000000000 */
[----:B------:R-:W-:Y:S01]  /*0400*/  @P0 IMAD.MOV R3, RZ, RZ, R12 ;  /* 0x000000ffff030224 */ /* 0x000fe200078e020c */
[----:B--2---:R-:W-:Y:S01]  /*0410*/  ISETP.NE.AND P0, PT, R4, 0x1, PT ;  /* 0x000000010400780c */ /* 0x004fe20003f05270 */
[----:B------:R-:W2:Y:S02]  /*0420*/  LDS.128 R12, [R2+UR4+-0x10] ;  /* 0xfffff004020c7984 */ /* 0x000ea40008000c00 */
[C---:B------:R-:W-:Y:S02]  /*0430*/  VIADD R4, R3.reuse, 0x1 ;  /* 0x0000000103047836 */ /* 0x040fe40000000000 */
[----:B------:R-:W-:Y:S02]  /*0440*/  @P1 IADD3 R4, PT, PT, R3, RZ, RZ ;  /* 0x000000ff03041210 */ /* 0x000fe40007ffe0ff */
[----:B------:R-:W-:-:S03]  /*0450*/  ISETP.NE.AND P1, PT, R5, 0x1, PT ;  /* 0x000000010500780c */ /* 0x000fc60003f25270 */
[----:B------:R-:W-:-:S03]  /*0460*/  VIADD R3, R4, 0x1 ;  /* 0x0000000104037836 */ /* 0x000fc60000000000 */
[----:B------:R-:W-:Y:S01]  /*0470*/  @P0 IMAD.MOV R3, RZ, RZ, R4 ;  /* 0x000000ffff030224 */ /* 0x000fe200078e0204 */
[----:B------:R-:W-:-:S03]  /*0480*/  ISETP.NE.AND P0, PT, R6, 0x1, PT ;  /* 0x000000010600780c */ /* 0x000fc60003f05270 */
[----:B------:R-:W-:-:S03]  /*0490*/  VIADD R4, R3, 0x1 ;  /* 0x0000000103047836 */ /* 0x000fc60000000000 */
[----:B------:R-:W-:Y:S02]  /*04a0*/  @P1 IADD3 R4, PT, PT, R3, RZ, RZ ;  /* 0x000000ff03041210 */ /* 0x000fe40007ffe0ff */
[----:B------:R-:W-:-:S03]  /*04b0*/  ISETP.NE.AND P1, PT, R7, 0x1, PT ;  /* 0x000000010700780c */ /* 0x000fc60003f25270 */
[----:B------:R-:W-:Y:S02]  /*04c0*/  VIADD R3, R4, 0x1 ;  /* 0x0000000104037836 */ /* 0x000fe40000000000 */
[----:B------:R-:W-:Y:S01]  /*04d0*/  @P0 IMAD.MOV R3, RZ, RZ, R4 ;  /* 0x000000ffff030224 */ /* 0x000fe200078e0204 */
[----:B-1----:R-:W-:-:S03]  /*04e0*/  ISETP.NE.AND P0, PT, R8, 0x1, PT ;  /* 0x000000010800780c */ /* 0x002fc60003f05270 */
[----:B------:R-:W-:-:S04]  /*04f0*/  VIADD R4, R3, 0x1 ;  /* 0x0000000103047836 */ /* 0x000fc80000000000 */
[----:B------:R-:W-:Y:S02]  /*0500*/  @P1 IADD3 R4, PT, PT, R3, RZ, RZ ;  /* 0x000000ff03041210 */ /* 0x000fe40007ffe0ff */
[----:B------:R-:W-:-:S03]  /*0510*/  ISETP.NE.AND P1, PT, R9, 0x1, PT ;  /* 0x000000010900780c */ /* 0x000fc60003f25270 */
[----:B------:R-:W-:Y:S02]  /*0520*/  VIADD R3, R4, 0x1 ;  /* 0x0000000104037836 */ /* 0x000fe40000000000 */
[----:B------:R-:W-:Y:S01]  /*0530*/  @P0 IMAD.MOV R3, RZ, RZ, R4 ;  /* 0x000000ffff030224 */ /* 0x000fe200078e0204 */
[----:B------:R-:W-:-:S03]  /*0540*/  ISETP.NE.AND P0, PT, R10, 0x1, PT ;  /* 0x000000010a00780c */ /* 0x000fc60003f05270 */
[----:B------:R-:W-:-:S04]  /*0550*/  VIADD R4, R3, 0x1 ;  /* 0x0000000103047836 */ /* 0x000fc80000000000 */
[----:B------:R-:W-:Y:S02]  /*0560*/  @P1 IADD3 R4, PT, PT, R3, RZ, RZ ;  /* 0x000000ff03041210 */ /* 0x000fe40007ffe0ff */
[----:B------:R-:W-:Y:S02]  /*0570*/  ISETP.NE.AND P1, PT, R11, 0x1, PT ;  /* 0x000000010b00780c */ /* 0x000fe40003f25270 */
[----:B------:R-:W1:Y:S01]  /*0580*/  LDS.128 R8, [R2+UR4] ;  /* 0x0000000402087984 */ /* 0x000e620008000c00 */
[----:B------:R-:W-:Y:S02]  /*0590*/  VIADD R3, R4, 0x1 ;  /* 0x0000000104037836 */ /* 0x000fe40000000000 */
[----:B------:R-:W-:Y:S01]  /*05a0*/  @P0 IMAD.MOV R3, RZ, RZ, R4 ;  /* 0x000000ffff030224 */ /* 0x000fe200078e0204 */
[----:B--2---:R-:W-:-:S03]  /*05b0*/  ISETP.NE.AND P0, PT, R12, 0x1, PT ;  /* 0x000000010c00780c */ /* 0x004fc60003f05270 */
        /* <DEDUP_REMOVED lines=9> */
[----:B------:R-:W2:Y:S01]  /*0650*/  LDS.128 R12, [R2+UR4+0x10] ;  /* 0x00001004020c7984 */ /* 0x000ea20008000c00 */
[----:B------:R-:W-:Y:S02]  /*0660*/  VIADD R3, R4, 0x1 ;  /* 0x0000000104037836 */ /* 0x000fe40000000000 */
[----:B------:R-:W-:-:S04]  /*0670*/  @P0 IMAD.MOV R3, RZ, RZ, R4 ;  /* 0x000000ffff030224 */ /* 0x000fc800078e0204 */
[----:B------:R-:W-:Y:S01]  /*0680*/  VIADD R4, R3, 0x1 ;  /* 0x0000000103047836 */ /* 0x000fe20000000000 */
[----:B-1----:R-:W-:-:S03]  /*0690*/  ISETP.NE.AND P0, PT, R8, 0x1, PT ;  /* 0x000000010800780c */ /* 0x002fc60003f05270 */
[----:B------:R-:W-:Y:S02]  /*06a0*/  @P1 IADD3 R4, PT, PT, R3, RZ, RZ ;  /* 0x000000ff03041210 */ /* 0x000fe40007ffe0ff */
[----:B------:R-:W-:-:S03]  /*06b0*/  ISETP.NE.AND P1, PT, R9, 0x1, PT ;  /* 0x000000010900780c */ /* 0x000fc60003f25270 */
[----:B------:R-:W-:-:S05]  /*06c0*/  VIADD R3, R4, 0x1 ;  /* 0x0000000104037836 */ /* 0x000fca0000000000 */
[----:B------:R-:W-:Y:S01]  /*06d0*/  @P0 IMAD.MOV R3, RZ, RZ, R4 ;  /* 0x000000ffff030224 */ /* 0x000fe200078e0204 */
[----:B------:R-:W-:-:S03]  /*06e0*/  ISETP.NE.AND P0, PT, R10, 0x1, PT ;  /* 0x000000010a00780c */ /* 0x000fc60003f05270 */
[C---:B------:R-:W-:Y:S01]  /*06f0*/  VIADD R4, R3.reuse, 0x1 ;  /* 0x0000000103047836 */ /* 0x040fe20000000000 */
[----:B------:R-:W-:Y:S02]  /*0700*/  @P1 IADD3 R4, PT, PT, R3, RZ, RZ ;  /* 0x000000ff03041210 */ /* 0x000fe40007ffe0ff */
[----:B------:R-:W-:Y:S02]  /*0710*/  ISETP.NE.AND P1, PT, R11, 0x1, PT ;  /* 0x000000010b00780c */ /* 0x000fe40003f25270 */
[----:B------:R-:W1:Y:S01]  /*0720*/  LDS.128 R8, [R2+UR4+0x20] ;  /* 0x0000200402087984 */ /* 0x000e620008000c00 */
[----:B------:R-:W-:-:S04]  /*0730*/  VIADD R3, R4, 0x1 ;  /* 0x0000000104037836 */ /* 0x000fc80000000000 */
[----:B------:R-:W-:Y:S01]  /*0740*/  @P0 IMAD.MOV R3, RZ, RZ, R4 ;  /* 0x000000ffff030224 */ /* 0x000fe200078e0204 */
[----:B--2---:R-:W-:-:S03]  /*0750*/  ISETP.NE.AND P0, PT, R12, 0x1, PT ;  /* 0x000000010c00780c */ /* 0x004fc60003f05270 */
[C---:B------:R-:W-:Y:S02]  /*0760*/  VIADD R4, R3.reuse, 0x1 ;  /* 0x0000000103047836 */ /* 0x040fe40000000000 */
[----:B------:R-:W-:Y:S02]  /*0770*/  @P1 IADD3 R4, PT, PT, R3, RZ, RZ ;  /* 0x000000ff03041210 */ /* 0x000fe40007ffe0ff */
[----:B------:R-:W-:-:S03]  /*0780*/  ISETP.NE.AND P1, PT, R13, 0x1, PT ;  /* 0x000000010d00780c */ /* 0x000fc60003f25270 */
[----:B------:R-:W-:-:S03]  /*0790*/  VIADD R3, R4, 0x1 ;  /* 0x0000000104037836 */ /* 0x000fc60000000000 */
[----:B------:R-:W-:Y:S01]  /*07a0*/  @P0 IMAD.MOV R3, RZ, RZ, R4 ;  /* 0x000000ffff030224 */ /* 0x000fe200078e0204 */
[----:B------:R-:W-:-:S04]  /*07b0*/  ISETP.NE.AND P0, PT, R14, 0x1, PT ;  /* 0x000000010e00780c */ /* 0x000fc80003f05270 */
[----:B------:R-:W-:Y:S02]  /*07c0*/  IADD3 R4, PT, PT, R3, 0x1, RZ ;  /* 0x0000000103047810 */ /* 0x000fe40007ffe0ff */
[----:B------:R-:W-:Y:S01]  /*07d0*/  @P1 IMAD.MOV R4, RZ, RZ, R3 ;  /* 0x000000ffff041224 */ /* 0x000fe200078e0203 */
[----:B------:R-:W-:Y:S02]  /*07e0*/  ISETP.NE.AND P1, PT, R15, 0x1, PT ;  /* 0x000000010f00780c */ /* 0x000fe40003f25270 */
[----:B------:R2:W3:Y:S01]  /*07f0*/  LDS.128 R12, [R2+UR4+0x30] ;  /* 0x00003004020c7984 */ /* 0x0004e20008000c00 */
[----:B------:R-:W-:-:S03]  /*0800*/  VIADD R3, R4, 0x1 ;  /* 0x0000000104037836 */ /* 0x000fc60000000000 */
[----:B------:R-:W-:Y:S01]  /*0810*/  @P0 IADD3 R3, PT, PT, R4, RZ, RZ ;  /* 0x000000ff04030210 */ /* 0x000fe20007ffe0ff */
[----:B--2---:R-:W-:Y:S01]  /*0820*/  VIADD R2, R2, 0x80 ;  /* 0x0000008002027836 */ /* 0x004fe20000000000 */
[----:B-1----:R-:W-:-:S03]  /*0830*/  ISETP.NE.AND P0, PT, R8, 0x1, PT ;  /* 0x000000010800780c */ /* 0x002fc60003f05270 */
[----:B------:R-:W-:Y:S02]  /*0840*/  VIADD R4, R3, 0x1 ;  /* 0x0000000103047836 */ /* 0x000fe40000000000 */
[----:B------:R-:W-:Y:S01]  /*0850*/  @P1 IMAD.MOV R4, RZ, RZ, R3 ;  /* 0x000000ffff041224 */ /* 0x000fe200078e0203 */
[----:B------:R-:W-:-:S04]  /*0860*/  ISETP.NE.AND P1, PT, R9, 0x1, PT ;  /* 0x000000010900780c */ /* 0x000fc80003f25270 */
[----:B------:R-:W-:-:S03]  /*0870*/  IADD3 R3, PT, PT, R4, 0x1, RZ ;  /* 0x0000000104037810 */ /* 0x000fc60007ffe0ff */
[----:B------:R-:W-:Y:S01]  /*0880*/  @P0 IMAD.MOV R3, RZ, RZ, R4 ;  /* 0x000000ffff030224 */ /* 0x000fe200078e0204 */
[----:B------:R-:W-:-:S03]  /*0890*/  ISETP.NE.AND P0, PT, R10, 0x1, PT ;  /* 0x000000010a00780c */ /* 0x000fc60003f05270 */
[C---:B------:R-:W-:Y:S02]  /*08a0*/  VIADD R4, R3.reuse, 0x1 ;  /* 0x0000000103047836 */ /* 0x040fe40000000000 */
[----:B------:R-:W-:Y:S02]  /*08b0*/  @P1 IADD3 R4, PT, PT, R3, RZ, RZ ;  /* 0x000000ff03041210 */ /* 0x000fe40007ffe0ff */
[----:B------:R-:W-:-:S03]  /*08c0*/  ISETP.NE.AND P1, PT, R11, 0x1, PT ;  /* 0x000000010b00780c */ /* 0x000fc60003f25270 */
[----:B------:R-:W-:-:S03]  /*08d0*/  VIADD R3, R4, 0x1 ;  /* 0x0000000104037836 */ /* 0x000fc60000000000 */
[----:B------:R-:W-:Y:S01]  /*08e0*/  @P0 IMAD.MOV R3, RZ, RZ, R4 ;  /* 0x000000ffff030224 */ /* 0x000fe200078e0204 */
[----:B---3--:R-:W-:-:S04]  /*08f0*/  ISETP.NE.AND P0, PT, R12, 0x1, PT ;  /* 0x000000010c00780c */ /* 0x008fc80003f05270 */
[----:B------:R-:W-:Y:S02]  /*0900*/  IADD3 R4, PT, PT, R3, 0x1, RZ ;  /* 0x0000000103047810 */ /* 0x000fe40007ffe0ff */
[----:B------:R-:W-:Y:S01]  /*0910*/  @P1 IMAD.MOV R4, RZ, RZ, R3 ;  /* 0x000000ffff041224 */ /* 0x000fe200078e0203 */
[----:B------:R-:W-:-:S03]  /*0920*/  ISETP.NE.AND P1, PT, R13, 0x1, PT ;  /* 0x000000010d00780c */ /* 0x000fc60003f25270 */
[----:B------:R-:W-:-:S03]  /*0930*/  VIADD R3, R4, 0x1 ;  /* 0x0000000104037836 */ /* 0x000fc60000000000 */
[----:B------:R-:W-:Y:S02]  /*0940*/  @P0 IADD3 R3, PT, PT, R4, RZ, RZ ;  /* 0x000000ff04030210 */ /* 0x000fe40007ffe0ff */
[----:B------:R-:W-:-:S03]  /*0950*/  ISETP.NE.AND P0, PT, R14, 0x1, PT ;  /* 0x000000010e00780c */ /* 0x000fc60003f05270 */
[----:B------:R-:W-:Y:S02]  /*0960*/  VIADD R4, R3, 0x1 ;  /* 0x0000000103047836 */ /* 0x000fe40000000000 */
[----:B------:R-:W-:Y:S01]  /*0970*/  @P1 IMAD.MOV R4, RZ, RZ, R3 ;  /* 0x000000ffff041224 */ /* 0x000fe200078e0203 */
[----:B------:R-:W-:-:S04]  /*0980*/  ISETP.NE.AND P1, PT, R15, 0x1, PT ;  /* 0x000000010f00780c */ /* 0x000fc80003f25270 */
[----:B------:R-:W-:-:S03]  /*0990*/  IADD3 R3, PT, PT, R4, 0x1, RZ ;  /* 0x0000000104037810 */ /* 0x000fc60007ffe0ff */
[----:B------:R-:W-:Y:S01]  /*09a0*/  @P0 IMAD.MOV R3, RZ, RZ, R4 ;  /* 0x000000ffff030224 */ /* 0x000fe200078e0204 */
[----:B------:R-:W-:-:S04]  /*09b0*/  ISETP.NE.AND P0, PT, R2, 0x440, PT ;  /* 0x000004400200780c */ /* 0x000fc80003f05270 */
[----:B------:R-:W-:Y:S01]  /*09c0*/  IADD3 R9, PT, PT, R3, 0x1, RZ ;  /* 0x0000000103097810 */ /* 0x000fe20007ffe0ff */
[----:B------:R-:W-:-:S08]  /*09d0*/  @P1 IMAD.MOV R9, RZ, RZ, R3 ;  /* 0x000000ffff091224 */ /* 0x000fd000078e0203 */
[----:B------:R-:W-:Y:S05]  /*09e0*/  @P0 BRA `(.L_x_4) ;  /* 0xfffffff800540947 */ /* 0x000fea000383ffff */
[----:B------:R-:W1:Y:S02]  /*09f0*/  LDC.64 R2, c[0x0][0x380] ;  /* 0x0000e000ff027b82 */ /* 0x000e640000000a00 */
[----:B-1----:R-:W-:-:S05]  /*0a00*/  IMAD.WIDE.U32 R2, R0, 0x4, R2 ;  /* 0x0000000400027825 */ /* 0x002fca00078e0002 */
[----:B0-----:R-:W-:Y:S01]  /*0a10*/  STG.E desc[UR6][R2.64], R9 ;  /* 0x0000000902007986 */ /* 0x001fe2000c101906 */
[----:B------:R-:W-:Y:S05]  /*0a20*/  EXIT ;  /* 0x000000000000794d */ /* 0x000fea0003800000 */
.L_x_5:
[----:B------:R-:W-:-:S00]  /*0a30*/  BRA `(.L_x_5) ;  /* 0xfffffffc00fc7947 */ /* 0x000fc0000383ffff */
[----:B------:R-:W-:-:S00]  /*0a40*/  NOP ;  /* 0x0000000000007918 */ /* 0x000fc00000000000 */
        /* <DEDUP_REMOVED lines=11> */
.L_x_6:


//--------------------- .nv.shared._Z5primePi     --------------------------
	.section	.nv.shared._Z5primePi,"aw",@nobits
	.sectionflags	@""
	.align	4
.nv.shared._Z5primePi:
	.zero		2048


//--------------------- .nv.shared.reserved.0     --------------------------
	.section	.nv.shared.reserved.0,"aw",@nobits
	.weak		__nv_reservedSMEM_offset_0_alias
	.size		__nv_reservedSMEM_offset_0_alias, 0, 64
	.other		__nv_reservedSMEM_offset_0_alias,@"STO_CUDA_RESERVED_SHARED STV_DEFAULT"
__nv_reservedSMEM_offset_0_alias:
	.zero		0
	.zero		64


//--------------------- .nv.constant0._Z5primePi  --------------------------
	.section	.nv.constant0._Z5primePi,"a",@progbits
	.sectionflags	@""
	.align	4
.nv.constant0._Z5primePi:
	.zero		904


//--------------------- SYMBOLS --------------------------

	.type		.nv.reservedSmem.offset0,@object
	.size		.nv.reservedSmem.offset0,0x4
	.type		.nv.reservedSmem.cap,@object
	.size		.nv.reservedSmem.cap,0x4
